//
// Generated by NVIDIA NVVM Compiler
//
// Compiler Build ID: CL-36424714
// Cuda compilation tools, release 13.0, V13.0.88
// Based on NVVM 20.0.0
//

.version 9.0
.target sm_100
.address_size 64

	// .globl	_Z13swiglu_kernelPKfPfi

.visible .entry _Z13swiglu_kernelPKfPfi(
	.param .u64 .ptr .align 1 _Z13swiglu_kernelPKfPfi_param_0,
	.param .u64 .ptr .align 1 _Z13swiglu_kernelPKfPfi_param_1,
	.param .u32 _Z13swiglu_kernelPKfPfi_param_2
)
{
	.reg .pred 	%p<2>;
	.reg .b32 	%r<8>;
	.reg .b32 	%f<17>;
	.reg .b64 	%rd<10>;

	ld.param.u64 	%rd1, [_Z13swiglu_kernelPKfPfi_param_0];
	ld.param.u64 	%rd2, [_Z13swiglu_kernelPKfPfi_param_1];
	ld.param.u32 	%r2, [_Z13swiglu_kernelPKfPfi_param_2];
	mov.u32 	%r3, %tid.x;
	mov.u32 	%r4, %ctaid.x;
	mov.u32 	%r5, %ntid.x;
	mad.lo.s32 	%r1, %r4, %r5, %r3;
	setp.ge.s32 	%p1, %r1, %r2;
	@%p1 bra 	$L__BB0_2;
	cvta.to.global.u64 	%rd3, %rd1;
	cvta.to.global.u64 	%rd4, %rd2;
	mul.wide.s32 	%rd5, %r1, 4;
	add.s64 	%rd6, %rd3, %rd5;
	ld.global.f32 	%f1, [%rd6];
	mul.wide.s32 	%rd7, %r2, 4;
	add.s64 	%rd8, %rd6, %rd7;
	ld.global.f32 	%f2, [%rd8];
	fma.rn.f32 	%f3, %f1, 0fBBBB989D, 0f3F000000;
	cvt.sat.f32.f32 	%f4, %f3;
	mov.f32 	%f5, 0f4B400001;
	mov.f32 	%f6, 0f437C0000;
	fma.rm.f32 	%f7, %f4, %f6, %f5;
	add.f32 	%f8, %f7, 0fCB40007F;
	neg.f32 	%f9, %f8;
	fma.rn.f32 	%f10, %f1, 0fBFB8AA3B, %f9;
	fma.rn.f32 	%f11, %f1, 0fB2A57060, %f10;
	mov.b32 	%r6, %f7;
	shl.b32 	%r7, %r6, 23;
	mov.b32 	%f12, %r7;
	ex2.approx.ftz.f32 	%f13, %f11;
	fma.rn.f32 	%f14, %f13, %f12, 0f3F800000;
	div.rn.f32 	%f15, %f1, %f14;
	mul.f32 	%f16, %f2, %f15;
	add.s64 	%rd9, %rd4, %rd5;
	st.global.f32 	[%rd9], %f16;
$L__BB0_2:
	ret;

}


// ===== COMPILED SASS (sm_100) =====

	.target	sm_100

	.elftype	@"ET_EXEC"


//--------------------- .note.nv.tkinfo           --------------------------
	.section	.note.nv.tkinfo,"",@"SHT_NOTE"
	.sectionflags	@"SHF_NOTE_NV_TKINFO"
	.tkinfo
        /*0018*/ 	.word	0x00000002
        /*0030*/ 	.string	""
        /*0030*/ 	.string	"ptxas"
        /*0030*/ 	.string	"Cuda compilation tools, release 13.0, V13.0.88"
        /*0030*/ 	.string	"Build cuda_13.0.r13.0/compiler.36424714_0"
        /*0030*/ 	.string	"-arch sm_100 -m 64 "



//--------------------- .note.nv.cuinfo           --------------------------
	.section	.note.nv.cuinfo,"",@"SHT_NOTE"
	.sectionflags	@"SHF_NOTE_NV_CUINFO"
        /*0018*/ 	.short	0x0002
        /*001a*/ 	.short	0x0064
        /*001c*/ 	.short	0x0082
	.zero		2


//--------------------- .nv.info                  --------------------------
	.section	.nv.info,"",@"SHT_CUDA_INFO"
	.align	4


	//----- nvinfo : EIATTR_REGCOUNT
	.align		4
        /*0000*/ 	.byte	0x04, 0x2f
        /*0002*/ 	.short	(.L_1 - .L_0)
	.align		4
.L_0:
        /*0004*/ 	.word	index@(_Z13swiglu_kernelPKfPfi)
        /*0008*/ 	.word	0x00000010


	//----- nvinfo : EIATTR_FRAME_SIZE
	.align		4
.L_1:
        /*000c*/ 	.byte	0x04, 0x11
        /*000e*/ 	.short	(.L_3 - .L_2)
	.align		4
.L_2:
        /*0010*/ 	.word	index@($__internal_0_$__cuda_sm3x_div_rn_noftz_f32_slowpath)
        /*0014*/ 	.word	0x00000000


	//----- nvinfo : EIATTR_FRAME_SIZE
	.align		4
.L_3:
        /*0018*/ 	.byte	0x04, 0x11
        /*001a*/ 	.short	(.L_5 - .L_4)
	.align		4
.L_4:
        /*001c*/ 	.word	index@(_Z13swiglu_kernelPKfPfi)
        /*0020*/ 	.word	0x00000000


	//----- nvinfo : EIATTR_MIN_STACK_SIZE
	.align		4
.L_5:
        /*0024*/ 	.byte	0x04, 0x12
        /*0026*/ 	.short	(.L_7 - .L_6)
	.align		4
.L_6:
        /*0028*/ 	.word	index@(_Z13swiglu_kernelPKfPfi)
        /*002c*/ 	.word	0x00000000
.L_7:


//--------------------- .nv.compat                --------------------------
	.section	.nv.compat,"",@"SHT_CUDA_COMPAT_INFO"
	.align	4
        /*0000*/ 	.byte	0x02, 0x09, 0x00, 0x00, 0x02, 0x02, 0x01, 0x00, 0x02, 0x05, 0x05, 0x00, 0x03, 0x07, 0x01, 0x01
        /*0010*/ 	.byte	0x02, 0x03, 0x00, 0x00, 0x02, 0x06, 0x01, 0x00, 0x04, 0x0b, 0x08, 0x00, 0x01, 0x00, 0x00, 0x00
        /*0020*/ 	.byte	0x00, 0x00, 0x00, 0x00


//--------------------- .nv.info._Z13swiglu_kernelPKfPfi --------------------------
	.section	.nv.info._Z13swiglu_kernelPKfPfi,"",@"SHT_CUDA_INFO"
	.sectionflags	@""
	.align	4


	//----- nvinfo : EIATTR_CUDA_API_VERSION
	.align		4
        /*0000*/ 	.byte	0x04, 0x37
        /*0002*/ 	.short	(.L_9 - .L_8)
.L_8:
        /*0004*/ 	.word	0x00000082


	//----- nvinfo : EIATTR_KPARAM_INFO
	.align		4
.L_9:
        /*0008*/ 	.byte	0x04, 0x17
        /*000a*/ 	.short	(.L_11 - .L_10)
.L_10:
        /*000c*/ 	.word	0x00000000
        /*0010*/ 	.short	0x0002
        /*0012*/ 	.short	0x0010
        /*0014*/ 	.byte	0x00, 0xf0, 0x11, 0x00


	//----- nvinfo : EIATTR_KPARAM_INFO
	.align		4
.L_11:
        /*0018*/ 	.byte	0x04, 0x17
        /*001a*/ 	.short	(.L_13 - .L_12)
.L_12:
        /*001c*/ 	.word	0x00000000
        /*0020*/ 	.short	0x0001
        /*0022*/ 	.short	0x0008
        /*0024*/ 	.byte	0x00, 0xf5, 0x21, 0x00


	//----- nvinfo : EIATTR_KPARAM_INFO
	.align		4
.L_13:
        /*0028*/ 	.byte	0x04, 0x17
        /*002a*/ 	.short	(.L_15 - .L_14)
.L_14:
        /*002c*/ 	.word	0x00000000
        /*0030*/ 	.short	0x0000
        /*0032*/ 	.short	0x0000
        /*0034*/ 	.byte	0x00, 0xf5, 0x21, 0x00


	//----- nvinfo : EIATTR_SPARSE_MMA_MASK
	.align		4
.L_15:
        /*0038*/ 	.byte	0x03, 0x50
        /*003a*/ 	.short	0x0000


	//----- nvinfo : EIATTR_MAXREG_COUNT
	.align		4
        /*003c*/ 	.byte	0x03, 0x1b
        /*003e*/ 	.short	0x00ff


	//----- nvinfo : EIATTR_MERCURY_ISA_VERSION
	.align		4
        /*0040*/ 	.byte	0x03, 0x5f
        /*0042*/ 	.short	0x0101


	//----- nvinfo : EIATTR_VRC_CTA_INIT_COUNT
	.align		4
        /*0044*/ 	.byte	0x02, 0x4a
	.zero		1
	.zero		1


	//----- nvinfo : EIATTR_EXIT_INSTR_OFFSETS
	.align		4
        /*0048*/ 	.byte	0x04, 0x1c
        /*004a*/ 	.short	(.L_17 - .L_16)


	//   ....[0]....
.L_16:
        /*004c*/ 	.word	0x00000070


	//   ....[1]....
        /*0050*/ 	.word	0x00000290


	//----- nvinfo : EIATTR_CRS_STACK_SIZE
	.align		4
.L_17:
        /*0054*/ 	.byte	0x04, 0x1e
        /*0056*/ 	.short	(.L_19 - .L_18)
.L_18:
        /*0058*/ 	.word	0x00000000


	//----- nvinfo : EIATTR_CBANK_PARAM_SIZE
	.align		4
.L_19:
        /*005c*/ 	.byte	0x03, 0x19
        /*005e*/ 	.short	0x0014


	//----- nvinfo : EIATTR_PARAM_CBANK
	.align		4
        /*0060*/ 	.byte	0x04, 0x0a
        /*0062*/ 	.short	(.L_21 - .L_20)
	.align		4
.L_20:
        /*0064*/ 	.word	index@(.nv.constant0._Z13swiglu_kernelPKfPfi)
        /*0068*/ 	.short	0x0380
        /*006a*/ 	.short	0x0014


	//----- nvinfo : EIATTR_SW_WAR
	.align		4
.L_21:
        /*006c*/ 	.byte	0x04, 0x36
        /*006e*/ 	.short	(.L_23 - .L_22)
.L_22:
        /*0070*/ 	.word	0x00000008
.L_23:


//--------------------- .nv.callgraph             --------------------------
	.section	.nv.callgraph,"",@"SHT_CUDA_CALLGRAPH"
	.align	4
	.sectionentsize	8
	.align		4
        /*0000*/ 	.word	0x00000000
	.align		4
        /*0004*/ 	.word	0xffffffff
	.align		4
        /*0008*/ 	.word	0x00000000
	.align		4
        /*000c*/ 	.word	0xfffffffe
	.align		4
        /*0010*/ 	.word	0x00000000
	.align		4
        /*0014*/ 	.word	0xfffffffd
	.align		4
        /*0018*/ 	.word	0x00000000
	.align		4
        /*001c*/ 	.word	0xfffffffc


//--------------------- .text._Z13swiglu_kernelPKfPfi --------------------------
	.section	.text._Z13swiglu_kernelPKfPfi,"ax",@progbits
	.align	128
        .global         _Z13swiglu_kernelPKfPfi
        .type           _Z13swiglu_kernelPKfPfi,@function
        .size           _Z13swiglu_kernelPKfPfi,(.L_x_14 - _Z13swiglu_kernelPKfPfi)
        .other          _Z13swiglu_kernelPKfPfi,@"STO_CUDA_ENTRY STV_DEFAULT"
_Z13swiglu_kernelPKfPfi:
.text._Z13swiglu_kernelPKfPfi:
[----:B------:R-:W-:Y:S01]  /*0000*/  LDC R1, c[0x0][0x37c] ;  /* 0x0000df00ff017b82 */ /* 0x000fe20000000800 */
[----:B------:R-:W0:Y:S07]  /*0010*/  S2R R2, SR_TID.X ;  /* 0x0000000000027919 */ /* 0x000e2e0000002100 */
[----:B------:R-:W0:Y:S08]  /*0020*/  S2UR UR4, SR_CTAID.X ;  /* 0x00000000000479c3 */ /* 0x000e300000002500 */
[----:B------:R-:W0:Y:S08]  /*0030*/  LDC R3, c[0x0][0x360] ;  /* 0x0000d800ff037b82 */ /* 0x000e300000000800 */
[----:B------:R-:W1:Y:S01]  /*0040*/  LDC R5, c[0x0][0x390] ;  /* 0x0000e400ff057b82 */ /* 0x000e620000000800 */
[----:B0-----:R-:W-:-:S05]  /*0050*/  IMAD R2, R3, UR4, R2 ;  /* 0x0000000403027c24 */ /* 0x001fca000f8e0202 */
[----:B-1----:R-:W-:-:S13]  /*0060*/  ISETP.GE.AND P0, PT, R2, R5, PT ;  /* 0x000000050200720c */ /* 0x002fda0003f06270 */
[----:B------:R-:W-:Y:S05]  /*0070*/  @P0 EXIT ;  /* 0x000000000000094d */ /* 0x000fea0003800000 */
[----:B------:R-:W0:Y:S01]  /*0080*/  LDC.64 R6, c[0x0][0x380] ;  /* 0x0000e000ff067b82 */ /* 0x000e220000000a00 */
[----:B------:R-:W1:Y:S01]  /*0090*/  LDCU.64 UR4, c[0x0][0x358] ;  /* 0x00006b00ff0477ac */ /* 0x000e620008000a00 */
[----:B0-----:R-:W-:-:S05]  /*00a0*/  IMAD.WIDE R6, R2, 0x4, R6 ;  /* 0x0000000402067825 */ /* 0x001fca00078e0206 */
[----:B-1----:R-:W2:Y:S01]  /*00b0*/  LDG.E R0, desc[UR4][R6.64] ;  /* 0x0000000406007981 */ /* 0x002ea2000c1e1900 */
[----:B------:R-:W-:Y:S02]  /*00c0*/  IMAD.MOV.U32 R3, RZ, RZ, 0x3bbb989d ;  /* 0x3bbb989dff037424 */ /* 0x000fe400078e00ff */
[----:B------:R-:W-:Y:S02]  /*00d0*/  IMAD.MOV.U32 R8, RZ, RZ, 0x437c0000 ;  /* 0x437c0000ff087424 */ /* 0x000fe400078e00ff */
[----:B------:R-:W-:-:S06]  /*00e0*/  IMAD.WIDE R4, R5, 0x4, R6 ;  /* 0x0000000405047825 */ /* 0x000fcc00078e0206 */
[----:B------:R0:W5:Y:S01]  /*00f0*/  LDG.E R4, desc[UR4][R4.64] ;  /* 0x0000000404047981 */ /* 0x000162000c1e1900 */
[----:B------:R-:W-:Y:S01]  /*0100*/  BSSY.RECONVERGENT B0, `(.L_x_0) ;  /* 0x0000014000007945 */ /* 0x000fe20003800200 */
[----:B--2---:R-:W-:-:S04]  /*0110*/  FFMA.SAT R3, R0, -R3, 0.5 ;  /* 0x3f00000000037423 */ /* 0x004fc80000002803 */
[----:B------:R-:W-:-:S04]  /*0120*/  FFMA.RM R3, R3, R8, 12582913 ;  /* 0x4b40000103037423 */ /* 0x000fc80000004008 */
[C---:B------:R-:W-:Y:S01]  /*0130*/  FADD R9, R3.reuse, -12583039 ;  /* 0xcb40007f03097421 */ /* 0x040fe20000000000 */
[----:B------:R-:W-:-:S03]  /*0140*/  IMAD.SHL.U32 R3, R3, 0x800000, RZ ;  /* 0x0080000003037824 */ /* 0x000fc600078e00ff */
[----:B------:R-:W-:-:S04]  /*0150*/  FFMA R9, R0, -1.4426950216293334961, -R9 ;  /* 0xbfb8aa3b00097823 */ /* 0x000fc80000000809 */
[----:B------:R-:W-:-:S04]  /*0160*/  FFMA R9, R0, -1.925963033500011079e-08, R9 ;  /* 0xb2a5706000097823 */ /* 0x000fc80000000009 */
[----:B------:R-:W1:Y:S02]  /*0170*/  MUFU.EX2 R8, R9 ;  /* 0x0000000900087308 */ /* 0x000e640000000800 */
[----:B-1----:R-:W-:-:S06]  /*0180*/  FFMA R3, R3, R8, 1 ;  /* 0x3f80000003037423 */ /* 0x002fcc0000000008 */
[----:B------:R-:W0:Y:S08]  /*0190*/  MUFU.RCP R6, R3 ;  /* 0x0000000300067308 */ /* 0x000e300000001000 */
[----:B------:R-:W1:Y:S01]  /*01a0*/  FCHK P0, R0, R3 ;  /* 0x0000000300007302 */ /* 0x000e620000000000 */
[----:B0-----:R-:W-:-:S04]  /*01b0*/  FFMA R5, -R3, R6, 1 ;  /* 0x3f80000003057423 */ /* 0x001fc80000000106 */
[----:B------:R-:W-:-:S04]  /*01c0*/  FFMA R5, R6, R5, R6 ;  /* 0x0000000506057223 */ /* 0x000fc80000000006 */
[----:B------:R-:W-:-:S04]  /*01d0*/  FFMA R6, R0, R5, RZ ;  /* 0x0000000500067223 */ /* 0x000fc800000000ff */
[----:B------:R-:W-:-:S04]  /*01e0*/  FFMA R7, -R3, R6, R0 ;  /* 0x0000000603077223 */ /* 0x000fc80000000100 */
[----:B------:R-:W-:Y:S01]  /*01f0*/  FFMA R5, R5, R7, R6 ;  /* 0x0000000705057223 */ /* 0x000fe20000000006 */
[----:B-1----:R-:W-:Y:S06]  /*0200*/  @!P0 BRA `(.L_x_1) ;  /* 0x00000000000c8947 */ /* 0x002fec0003800000 */
[----:B------:R-:W-:-:S07]  /*0210*/  MOV R6, 0x230 ;  /* 0x0000023000067802 */ /* 0x000fce0000000f00 */
[----:B-----5:R-:W-:Y:S05]  /*0220*/  CALL.REL.NOINC `($__internal_0_$__cuda_sm3x_div_rn_noftz_f32_slowpath) ;  /* 0x00000000001c7944 */ /* 0x020fea0003c00000 */
[----:B------:R-:W-:-:S07]  /*0230*/  IMAD.MOV.U32 R5, RZ, RZ, R0 ;  /* 0x000000ffff057224 */ /* 0x000fce00078e0000 */
.L_x_1:
[----:B------:R-:W-:Y:S05]  /*0240*/  BSYNC.RECONVERGENT B0 ;  /* 0x0000000000007941 */ /* 0x000fea0003800200 */
.L_x_0:
[----:B------:R-:W0:Y:S01]  /*0250*/  LDC.64 R6, c[0x0][0x388] ;  /* 0x0000e200ff067b82 */ /* 0x000e220000000a00 */
[----:B-----5:R-:W-:Y:S01]  /*0260*/  FMUL R5, R4, R5 ;  /* 0x0000000504057220 */ /* 0x020fe20000400000 */
[----:B0-----:R-:W-:-:S05]  /*0270*/  IMAD.WIDE R2, R2, 0x4, R6 ;  /* 0x0000000402027825 */ /* 0x001fca00078e0206 */
[----:B------:R-:W-:Y:S01]  /*0280*/  STG.E desc[UR4][R2.64], R5 ;  /* 0x0000000502007986 */ /* 0x000fe2000c101904 */
[----:B------:R-:W-:Y:S05]  /*0290*/  EXIT ;  /* 0x000000000000794d */ /* 0x000fea0003800000 */
        .weak           $__internal_0_$__cuda_sm3x_div_rn_noftz_f32_slowpath
        .type           $__internal_0_$__cuda_sm3x_div_rn_noftz_f32_slowpath,@function
        .size           $__internal_0_$__cuda_sm3x_div_rn_noftz_f32_slowpath,(.L_x_14 - $__internal_0_$__cuda_sm3x_div_rn_noftz_f32_slowpath)
$__internal_0_$__cuda_sm3x_div_rn_noftz_f32_slowpath:
[----:B------:R-:W-:Y:S01]  /*02a0*/  SHF.R.U32.HI R7, RZ, 0x17, R3 ;  /* 0x00000017ff077819 */ /* 0x000fe20000011603 */
[----:B------:R-:W-:Y:S01]  /*02b0*/  BSSY.RECONVERGENT B1, `(.L_x_2) ;  /* 0x0000064000017945 */ /* 0x000fe20003800200 */
[--C-:B------:R-:W-:Y:S01]  /*02c0*/  SHF.R.U32.HI R5, RZ, 0x17, R0.reuse ;  /* 0x00000017ff057819 */ /* 0x100fe20000011600 */
[----:B------:R-:W-:Y:S01]  /*02d0*/  IMAD.MOV.U32 R8, RZ, RZ, R0 ;  /* 0x000000ffff087224 */ /* 0x000fe200078e0000 */
[----:B------:R-:W-:Y:S02]  /*02e0*/  LOP3.LUT R7, R7, 0xff, RZ, 0xc0, !PT ;  /* 0x000000ff07077812 */ /* 0x000fe400078ec0ff */
[----:B------:R-:W-:Y:S02]  /*02f0*/  LOP3.LUT R5, R5, 0xff, RZ, 0xc0, !PT ;  /* 0x000000ff05057812 */ /* 0x000fe400078ec0ff */
[----:B------:R-:W-:Y:S01]  /*0300*/  MOV R9, R3 ;  /* 0x0000000300097202 */ /* 0x000fe20000000f00 */
[----:B------:R-:W-:Y:S02]  /*0310*/  VIADD R12, R7, 0xffffffff ;  /* 0xffffffff070c7836 */ /* 0x000fe40000000000 */
[----:B------:R-:W-:-:S03]  /*0320*/  VIADD R11, R5, 0xffffffff ;  /* 0xffffffff050b7836 */ /* 0x000fc60000000000 */
[----:B------:R-:W-:-:S04]  /*0330*/  ISETP.GT.U32.AND P0, PT, R12, 0xfd, PT ;  /* 0x000000fd0c00780c */ /* 0x000fc80003f04070 */
[----:B------:R-:W-:-:S13]  /*0340*/  ISETP.GT.U32.OR P0, PT, R11, 0xfd, P0 ;  /* 0x000000fd0b00780c */ /* 0x000fda0000704470 */
[----:B------:R-:W-:Y:S01]  /*0350*/  @!P0 IMAD.MOV.U32 R10, RZ, RZ, RZ ;  /* 0x000000ffff0a8224 */ /* 0x000fe200078e00ff */
[----:B------:R-:W-:Y:S06]  /*0360*/  @!P0 BRA `(.L_x_3) ;  /* 0x00000000005c8947 */ /* 0x000fec0003800000 */
[----:B------:R-:W-:Y:S02]  /*0370*/  FSETP.GTU.FTZ.AND P0, PT, |R0|, +INF , PT ;  /* 0x7f8000000000780b */ /* 0x000fe40003f1c200 */
[----:B------:R-:W-:-:S04]  /*0380*/  FSETP.GTU.FTZ.AND P1, PT, |R3|, +INF , PT ;  /* 0x7f8000000300780b */ /* 0x000fc80003f3c200 */
[----:B------:R-:W-:-:S13]  /*0390*/  PLOP3.LUT P0, PT, P0, P1, PT, 0xf8, 0x8f ;  /* 0x00000000008f781c */ /* 0x000fda0000703f70 */
[----:B------:R-:W-:Y:S05]  /*03a0*/  @P0 BRA `(.L_x_4) ;  /* 0x00000004004c0947 */ /* 0x000fea0003800000 */
[----:B------:R-:W-:-:S13]  /*03b0*/  LOP3.LUT P0, RZ, R9, 0x7fffffff, R8, 0xc8, !PT ;  /* 0x7fffffff09ff7812 */ /* 0x000fda000780c808 */
[----:B------:R-:W-:Y:S05]  /*03c0*/  @!P0 BRA `(.L_x_5) ;  /* 0x00000004003c8947 */ /* 0x000fea0003800000 */
[C---:B------:R-:W-:Y:S02]  /*03d0*/  FSETP.NEU.FTZ.AND P2, PT, |R0|.reuse, +INF , PT ;  /* 0x7f8000000000780b */ /* 0x040fe40003f5d200 */
[----:B------:R-:W-:Y:S02]  /*03e0*/  FSETP.NEU.FTZ.AND P1, PT, |R3|, +INF , PT ;  /* 0x7f8000000300780b */ /* 0x000fe40003f3d200 */
[----:B------:R-:W-:-:S11]  /*03f0*/  FSETP.NEU.FTZ.AND P0, PT, |R0|, +INF , PT ;  /* 0x7f8000000000780b */ /* 0x000fd60003f1d200 */
[----:B------:R-:W-:Y:S05]  /*0400*/  @!P1 BRA !P2, `(.L_x_5) ;  /* 0x00000004002c9947 */ /* 0x000fea0005000000 */
[----:B------:R-:W-:-:S04]  /*0410*/  LOP3.LUT P2, RZ, R8, 0x7fffffff, RZ, 0xc0, !PT ;  /* 0x7fffffff08ff7812 */ /* 0x000fc8000784c0ff */
[----:B------:R-:W-:-:S13]  /*0420*/  PLOP3.LUT P1, PT, P1, P2, PT, 0x2f, 0xf2 ;  /* 0x0000000000f2781c */ /* 0x000fda0000f24577 */
[----:B------:R-:W-:Y:S05]  /*0430*/  @P1 BRA `(.L_x_6) ;  /* 0x0000000400181947 */ /* 0x000fea0003800000 */
[----:B------:R-:W-:-:S04]  /*0440*/  LOP3.LUT P1, RZ, R9, 0x7fffffff, RZ, 0xc0, !PT ;  /* 0x7fffffff09ff7812 */ /* 0x000fc8000782c0ff */
[----:B------:R-:W-:-:S13]  /*0450*/  PLOP3.LUT P0, PT, P0, P1, PT, 0x2f, 0xf2 ;  /* 0x0000000000f2781c */ /* 0x000fda0000702577 */
[----:B------:R-:W-:Y:S05]  /*0460*/  @P0 BRA `(.L_x_7) ;  /* 0x0000000400000947 */ /* 0x000fea0003800000 */
[----:B------:R-:W-:Y:S02]  /*0470*/  ISETP.GE.AND P0, PT, R11, RZ, PT ;  /* 0x000000ff0b00720c */ /* 0x000fe40003f06270 */
[----:B------:R-:W-:-:S11]  /*0480*/  ISETP.GE.AND P1, PT, R12, RZ, PT ;  /* 0x000000ff0c00720c */ /* 0x000fd60003f26270 */
[----:B------:R-:W-:Y:S02]  /*0490*/  @P0 IMAD.MOV.U32 R10, RZ, RZ, RZ ;  /* 0x000000ffff0a0224 */ /* 0x000fe400078e00ff */
[----:B------:R-:W-:Y:S01]  /*04a0*/  @!P0 FFMA R8, R0, 1.84467440737095516160e+19, RZ ;  /* 0x5f80000000088823 */ /* 0x000fe200000000ff */
[----:B------:R-:W-:Y:S02]  /*04b0*/  @!P0 IMAD.MOV.U32 R10, RZ, RZ, -0x40 ;  /* 0xffffffc0ff0a8424 */ /* 0x000fe400078e00ff */
[----:B------:R-:W-:Y:S02]  /*04c0*/  @!P1 FFMA R9, R3, 1.84467440737095516160e+19, RZ ;  /* 0x5f80000003099823 */ /* 0x000fe400000000ff */
[----:B------:R-:W-:-:S07]  /*04d0*/  @!P1 VIADD R10, R10, 0x40 ;  /* 0x000000400a0a9836 */ /* 0x000fce0000000000 */
.L_x_3:
[----:B------:R-:W-:Y:S01]  /*04e0*/  LEA R0, R7, 0xc0800000, 0x17 ;  /* 0xc080000007007811 */ /* 0x000fe200078eb8ff */
[----:B------:R-:W-:Y:S01]  /*04f0*/  BSSY.RECONVERGENT B2, `(.L_x_8) ;  /* 0x0000036000027945 */ /* 0x000fe20003800200 */
[----:B------:R-:W-:-:S03]  /*0500*/  IADD3 R5, PT, PT, R5, -0x7f, RZ ;  /* 0xffffff8105057810 */ /* 0x000fc60007ffe0ff */
[----:B------:R-:W-:Y:S02]  /*0510*/  IMAD.IADD R9, R9, 0x1, -R0 ;  /* 0x0000000109097824 */ /* 0x000fe400078e0a00 */
[C---:B------:R-:W-:Y:S01]  /*0520*/  IMAD R0, R5.reuse, -0x800000, R8 ;  /* 0xff80000005007824 */ /* 0x040fe200078e0208 */
[----:B------:R-:W-:Y:S01]  /*0530*/  IADD3 R5, PT, PT, R5, 0x7f, -R7 ;  /* 0x0000007f05057810 */ /* 0x000fe20007ffe807 */
[----:B------:R-:W0:Y:S01]  /*0540*/  MUFU.RCP R3, R9 ;  /* 0x0000000900037308 */ /* 0x000e220000001000 */
[----:B------:R-:W-:-:S03]  /*0550*/  FADD.FTZ R11, -R9, -RZ ;  /* 0x800000ff090b7221 */ /* 0x000fc60000010100 */
[----:B------:R-:W-:Y:S02]  /*0560*/  IMAD.IADD R5, R5, 0x1, R10 ;  /* 0x0000000105057824 */ /* 0x000fe400078e020a */
[----:B0-----:R-:W-:-:S04]  /*0570*/  FFMA R12, R3, R11, 1 ;  /* 0x3f800000030c7423 */ /* 0x001fc8000000000b */
[----:B------:R-:W-:-:S04]  /*0580*/  FFMA R12, R3, R12, R3 ;  /* 0x0000000c030c7223 */ /* 0x000fc80000000003 */
[----:B------:R-:W-:-:S04]  /*0590*/  FFMA R3, R0, R12, RZ ;  /* 0x0000000c00037223 */ /* 0x000fc800000000ff */
[----:B------:R-:W-:-:S04]  /*05a0*/  FFMA R8, R11, R3, R0 ;  /* 0x000000030b087223 */ /* 0x000fc80000000000 */
[----:B------:R-:W-:-:S04]  /*05b0*/  FFMA R13, R12, R8, R3 ;  /* 0x000000080c0d7223 */ /* 0x000fc80000000003 */
[----:B------:R-:W-:-:S04]  /*05c0*/  FFMA R8, R11, R13, R0 ;  /* 0x0000000d0b087223 */ /* 0x000fc80000000000 */
[----:B------:R-:W-:-:S05]  /*05d0*/  FFMA R0, R12, R8, R13 ;  /* 0x000000080c007223 */ /* 0x000fca000000000d */
[----:B------:R-:W-:-:S04]  /*05e0*/  SHF.R.U32.HI R3, RZ, 0x17, R0 ;  /* 0x00000017ff037819 */ /* 0x000fc80000011600 */
[----:B------:R-:W-:-:S05]  /*05f0*/  LOP3.LUT R3, R3, 0xff, RZ, 0xc0, !PT ;  /* 0x000000ff03037812 */ /* 0x000fca00078ec0ff */
[----:B------:R-:W-:-:S04]  /*0600*/  IMAD.IADD R7, R3, 0x1, R5 ;  /* 0x0000000103077824 */ /* 0x000fc800078e0205 */
[----:B------:R-:W-:-:S05]  /*0610*/  VIADD R3, R7, 0xffffffff ;  /* 0xffffffff07037836 */ /* 0x000fca0000000000 */
[----:B------:R-:W-:-:S13]  /*0620*/  ISETP.GE.U32.AND P0, PT, R3, 0xfe, PT ;  /* 0x000000fe0300780c */ /* 0x000fda0003f06070 */
[----:B------:R-:W-:Y:S05]  /*0630*/  @!P0 BRA `(.L_x_9) ;  /* 0x0000000000808947 */ /* 0x000fea0003800000 */
[----:B------:R-:W-:-:S13]  /*0640*/  ISETP.GT.AND P0, PT, R7, 0xfe, PT ;  /* 0x000000fe0700780c */ /* 0x000fda0003f04270 */
[----:B------:R-:W-:Y:S05]  /*0650*/  @P0 BRA `(.L_x_10) ;  /* 0x00000000006c0947 */ /* 0x000fea0003800000 */
[----:B------:R-:W-:-:S13]  /*0660*/  ISETP.GE.AND P0, PT, R7, 0x1, PT ;  /* 0x000000010700780c */ /* 0x000fda0003f06270 */
[----:B------:R-:W-:Y:S05]  /*0670*/  @P0 BRA `(.L_x_11) ;  /* 0x0000000000740947 */ /* 0x000fea0003800000 */
[----:B------:R-:W-:Y:S02]  /*0680*/  ISETP.GE.AND P0, PT, R7, -0x18, PT ;  /* 0xffffffe80700780c */ /* 0x000fe40003f06270 */
[----:B------:R-:W-:-:S11]  /*0690*/  LOP3.LUT R0, R0, 0x80000000, RZ, 0xc0, !PT ;  /* 0x8000000000007812 */ /* 0x000fd600078ec0ff */
[----:B------:R-:W-:Y:S05]  /*06a0*/  @!P0 BRA `(.L_x_11) ;  /* 0x0000000000688947 */ /* 0x000fea0003800000 */
[CCC-:B------:R-:W-:Y:S01]  /*06b0*/  FFMA.RZ R3, R12.reuse, R8.reuse, R13.reuse ;  /* 0x000000080c037223 */ /* 0x1c0fe2000000c00d */
[C---:B------:R-:W-:Y:S01]  /*06c0*/  VIADD R10, R7.reuse, 0x20 ;  /* 0x00000020070a7836 */ /* 0x040fe20000000000 */
[C---:B------:R-:W-:Y:S02]  /*06d0*/  ISETP.NE.AND P2, PT, R7.reuse, RZ, PT ;  /* 0x000000ff0700720c */ /* 0x040fe40003f45270 */
[----:B------:R-:W-:Y:S02]  /*06e0*/  ISETP.NE.AND P1, PT, R7, RZ, PT ;  /* 0x000000ff0700720c */ /* 0x000fe40003f25270 */
[----:B------:R-:W-:Y:S01]  /*06f0*/  LOP3.LUT R5, R3, 0x7fffff, RZ, 0xc0, !PT ;  /* 0x007fffff03057812 */ /* 0x000fe200078ec0ff */
[CCC-:B------:R-:W-:Y:S01]  /*0700*/  FFMA.RP R3, R12.reuse, R8.reuse, R13.reuse ;  /* 0x000000080c037223 */ /* 0x1c0fe2000000800d */
[----:B------:R-:W-:Y:S01]  /*0710*/  FFMA.RM R8, R12, R8, R13 ;  /* 0x000000080c087223 */ /* 0x000fe2000000400d */
[----:B------:R-:W-:Y:S02]  /*0720*/  IADD3 R7, PT, PT, -R7, RZ, RZ ;  /* 0x000000ff07077210 */ /* 0x000fe40007ffe1ff */
[----:B------:R-:W-:-:S02]  /*0730*/  LOP3.LUT R5, R5, 0x800000, RZ, 0xfc, !PT ;  /* 0x0080000005057812 */ /* 0x000fc400078efcff */
[----:B------:R-:W-:Y:S02]  /*0740*/  FSETP.NEU.FTZ.AND P0, PT, R3, R8, PT ;  /* 0x000000080300720b */ /* 0x000fe40003f1d000 */
[----:B------:R-:W-:Y:S02]  /*0750*/  SHF.L.U32 R10, R5, R10, RZ ;  /* 0x0000000a050a7219 */ /* 0x000fe400000006ff */
[----:B------:R-:W-:Y:S02]  /*0760*/  SEL R8, R7, RZ, P2 ;  /* 0x000000ff07087207 */ /* 0x000fe40001000000 */
[----:B------:R-:W-:Y:S02]  /*0770*/  ISETP.NE.AND P1, PT, R10, RZ, P1 ;  /* 0x000000ff0a00720c */ /* 0x000fe40000f25270 */
[----:B------:R-:W-:Y:S02]  /*0780*/  SHF.R.U32.HI R8, RZ, R8, R5 ;  /* 0x00000008ff087219 */ /* 0x000fe40000011605 */
[----:B------:R-:W-:-:S02]  /*0790*/  PLOP3.LUT P0, PT, P0, P1, PT, 0xf8, 0x8f ;  /* 0x00000000008f781c */ /* 0x000fc40000703f70 */
[----:B------:R-:W-:Y:S02]  /*07a0*/  SHF.R.U32.HI R10, RZ, 0x1, R8 ;  /* 0x00000001ff0a7819 */ /* 0x000fe40000011608 */
[----:B------:R-:W-:-:S04]  /*07b0*/  SEL R3, RZ, 0x1, !P0 ;  /* 0x00000001ff037807 */ /* 0x000fc80004000000 */
[----:B------:R-:W-:-:S04]  /*07c0*/  LOP3.LUT R3, R3, 0x1, R10, 0xf8, !PT ;  /* 0x0000000103037812 */ /* 0x000fc800078ef80a */
[----:B------:R-:W-:-:S05]  /*07d0*/  LOP3.LUT R3, R3, R8, RZ, 0xc0, !PT ;  /* 0x0000000803037212 */ /* 0x000fca00078ec0ff */
[----:B------:R-:W-:-:S05]  /*07e0*/  IMAD.IADD R3, R10, 0x1, R3 ;  /* 0x000000010a037824 */ /* 0x000fca00078e0203 */
[----:B------:R-:W-:Y:S01]  /*07f0*/  LOP3.LUT R0, R3, R0, RZ, 0xfc, !PT ;  /* 0x0000000003007212 */ /* 0x000fe200078efcff */
[----:B------:R-:W-:Y:S06]  /*0800*/  BRA `(.L_x_11) ;  /* 0x0000000000107947 */ /* 0x000fec0003800000 */
.L_x_10:
[----:B------:R-:W-:-:S04]  /*0810*/  LOP3.LUT R0, R0, 0x80000000, RZ, 0xc0, !PT ;  /* 0x8000000000007812 */ /* 0x000fc800078ec0ff */
[----:B------:R-:W-:Y:S01]  /*0820*/  LOP3.LUT R0, R0, 0x7f800000, RZ, 0xfc, !PT ;  /* 0x7f80000000007812 */ /* 0x000fe200078efcff */
[----:B------:R-:W-:Y:S06]  /*0830*/  BRA `(.L_x_11) ;  /* 0x0000000000047947 */ /* 0x000fec0003800000 */
.L_x_9:
[----:B------:R-:W-:-:S07]  /*0840*/  IMAD R0, R5, 0x800000, R0 ;  /* 0x0080000005007824 */ /* 0x000fce00078e0200 */
.L_x_11:
[----:B------:R-:W-:Y:S05]  /*0850*/  BSYNC.RECONVERGENT B2 ;  /* 0x0000000000027941 */ /* 0x000fea0003800200 */
.L_x_8:
[----:B------:R-:W-:Y:S05]  /*0860*/  BRA `(.L_x_12) ;  /* 0x0000000000207947 */ /* 0x000fea0003800000 */
.L_x_7:
[----:B------:R-:W-:-:S04]  /*0870*/  LOP3.LUT R0, R9, 0x80000000, R8, 0x48, !PT ;  /* 0x8000000009007812 */ /* 0x000fc800078e4808 */
[----:B------:R-:W-:Y:S01]  /*0880*/  LOP3.LUT R0, R0, 0x7f800000, RZ, 0xfc, !PT ;  /* 0x7f80000000007812 */ /* 0x000fe200078efcff */
[----:B------:R-:W-:Y:S06]  /*0890*/  BRA `(.L_x_12) ;  /* 0x0000000000147947 */ /* 0x000fec0003800000 */
.L_x_6:
[----:B------:R-:W-:Y:S01]  /*08a0*/  LOP3.LUT R0, R9, 0x80000000, R8, 0x48, !PT ;  /* 0x8000000009007812 */ /* 0x000fe200078e4808 */
[----:B------:R-:W-:Y:S06]  /*08b0*/  BRA `(.L_x_12) ;  /* 0x00000000000c7947 */ /* 0x000fec0003800000 */
.L_x_5:
[----:B------:R-:W0:Y:S01]  /*08c0*/  MUFU.RSQ R0, -QNAN ;  /* 0xffc0000000007908 */ /* 0x000e220000001400 */
[----:B------:R-:W-:Y:S05]  /*08d0*/  BRA `(.L_x_12) ;  /* 0x0000000000047947 */ /* 0x000fea0003800000 */
.L_x_4:
[----:B------:R-:W-:-:S07]  /*08e0*/  FADD.FTZ R0, R0, R3 ;  /* 0x0000000300007221 */ /* 0x000fce0000010000 */
.L_x_12:
[----:B------:R-:W-:Y:S05]  /*08f0*/  BSYNC.RECONVERGENT B1 ;  /* 0x0000000000017941 */ /* 0x000fea0003800200 */
.L_x_2:
[----:B------:R-:W-:-:S04]  /*0900*/  IMAD.MOV.U32 R7, RZ, RZ, 0x0 ;  /* 0x00000000ff077424 */ /* 0x000fc800078e00ff */
[----:B0-----:R-:W-:Y:S05]  /*0910*/  RET.REL.NODEC R6 `(_Z13swiglu_kernelPKfPfi) ;  /* 0xfffffff406b87950 */ /* 0x001fea0003c3ffff */
.L_x_13:
[----:B------:R-:W-:-:S00]  /*0920*/  BRA `(.L_x_13) ;  /* 0xfffffffc00fc7947 */ /* 0x000fc0000383ffff */
[----:B------:R-:W-:-:S00]  /*0930*/  NOP ;  /* 0x0000000000007918 */ /* 0x000fc00000000000 */
        /* <DEDUP_REMOVED lines=12> */
.L_x_14:


//--------------------- .nv.shared.reserved.0     --------------------------
	.section	.nv.shared.reserved.0,"aw",@nobits
	.weak		__nv_reservedSMEM_offset_0_alias
	.size		__nv_reservedSMEM_offset_0_alias, 0, 64
	.other		__nv_reservedSMEM_offset_0_alias,@"STO_CUDA_RESERVED_SHARED STV_DEFAULT"
__nv_reservedSMEM_offset_0_alias:
	.zero		0
	.zero		64


//--------------------- .nv.constant0._Z13swiglu_kernelPKfPfi --------------------------
	.section	.nv.constant0._Z13swiglu_kernelPKfPfi,"a",@progbits
	.sectionflags	@""
	.align	4
.nv.constant0._Z13swiglu_kernelPKfPfi:
	.zero		916


//--------------------- SYMBOLS --------------------------

	.type		.nv.reservedSmem.offset0,@object
	.size		.nv.reservedSmem.offset0,0x4
